	.headerflags	@"EF_CUDA_TEXMODE_UNIFIED EF_CUDA_64BIT_ADDRESS EF_CUDA_ACCELERATORS EF_CUDA_SM90 EF_CUDA_VIRTUAL_SM(EF_CUDA_SM90)"
	.elftype	@"ET_EXEC"


//--------------------- .nv.info                  --------------------------
	.section	.nv.info,"",@"SHT_CUDA_INFO"
	.align	4


	//----- nvinfo : EIATTR_REGCOUNT
	.align		4
        /*0000*/ 	.byte	0x04, 0x2f
        /*0002*/ 	.short	(.L_1 - .L_0)
	.align		4
.L_0:
        /*0004*/ 	.word	index@(triton_poi_fused_cat_1)
        /*0008*/ 	.word	0x00000014


	//----- nvinfo : EIATTR_MIN_STACK_SIZE
	.align		4
.L_1:
        /*000c*/ 	.byte	0x04, 0x12
        /*000e*/ 	.short	(.L_3 - .L_2)
	.align		4
.L_2:
        /*0010*/ 	.word	index@(triton_poi_fused_cat_1)
        /*0014*/ 	.word	0x00000000


	//----- nvinfo : EIATTR_FRAME_SIZE
	.align		4
.L_3:
        /*0018*/ 	.byte	0x04, 0x11
        /*001a*/ 	.short	(.L_5 - .L_4)
	.align		4
.L_4:
        /*001c*/ 	.word	index@(triton_poi_fused_cat_1)
        /*0020*/ 	.word	0x00000000


	//----- nvinfo : EIATTR_MIN_STACK_SIZE
	.align		4
.L_5:
        /*0024*/ 	.byte	0x04, 0x12
        /*0026*/ 	.short	(.L_7 - .L_6)
	.align		4
.L_6:
        /*0028*/ 	.word	index@(triton_poi_fused_cat_1)
        /*002c*/ 	.word	0x00000000
.L_7:


//--------------------- .nv.info.triton_poi_fused_cat_1 --------------------------
	.section	.nv.info.triton_poi_fused_cat_1,"",@"SHT_CUDA_INFO"
	.sectionflags	@""
	.align	4


	//----- nvinfo : EIATTR_CUDA_API_VERSION
	.align		4
        /*0000*/ 	.byte	0x04, 0x37
        /*0002*/ 	.short	(.L_9 - .L_8)
.L_8:
        /*0004*/ 	.word	0x0000007c


	//----- nvinfo : EIATTR_KPARAM_INFO
	.align		4
.L_9:
        /*0008*/ 	.byte	0x04, 0x17
        /*000a*/ 	.short	(.L_11 - .L_10)
.L_10:
        /*000c*/ 	.word	0x00000000
        /*0010*/ 	.short	0x0005
        /*0012*/ 	.short	0x0028
        /*0014*/ 	.byte	0x00, 0xf0, 0x11, 0x00


	//----- nvinfo : EIATTR_KPARAM_INFO
	.align		4
.L_11:
        /*0018*/ 	.byte	0x04, 0x17
        /*001a*/ 	.short	(.L_13 - .L_12)
.L_12:
        /*001c*/ 	.word	0x00000000
        /*0020*/ 	.short	0x0004
        /*0022*/ 	.short	0x0020
        /*0024*/ 	.byte	0x00, 0xf4, 0x21, 0x00


	//----- nvinfo : EIATTR_KPARAM_INFO
	.align		4
.L_13:
        /*0028*/ 	.byte	0x04, 0x17
        /*002a*/ 	.short	(.L_15 - .L_14)
.L_14:
        /*002c*/ 	.word	0x00000000
        /*0030*/ 	.short	0x0003
        /*0032*/ 	.short	0x0018
        /*0034*/ 	.byte	0x00, 0xf4, 0x21, 0x00


	//----- nvinfo : EIATTR_KPARAM_INFO
	.align		4
.L_15:
        /*0038*/ 	.byte	0x04, 0x17
        /*003a*/ 	.short	(.L_17 - .L_16)
.L_16:
        /*003c*/ 	.word	0x00000000
        /*0040*/ 	.short	0x0002
        /*0042*/ 	.short	0x0010
        /*0044*/ 	.byte	0x00, 0xf4, 0x21, 0x00


	//----- nvinfo : EIATTR_KPARAM_INFO
	.align		4
.L_17:
        /*0048*/ 	.byte	0x04, 0x17
        /*004a*/ 	.short	(.L_19 - .L_18)
.L_18:
        /*004c*/ 	.word	0x00000000
        /*0050*/ 	.short	0x0001
        /*0052*/ 	.short	0x0008
        /*0054*/ 	.byte	0x00, 0xf4, 0x21, 0x00


	//----- nvinfo : EIATTR_KPARAM_INFO
	.align		4
.L_19:
        /*0058*/ 	.byte	0x04, 0x17
        /*005a*/ 	.short	(.L_21 - .L_20)
.L_20:
        /*005c*/ 	.word	0x00000000
        /*0060*/ 	.short	0x0000
        /*0062*/ 	.short	0x0000
        /*0064*/ 	.byte	0x00, 0xf4, 0x21, 0x00


	//----- nvinfo : EIATTR_SPARSE_MMA_MASK
	.align		4
.L_21:
        /*0068*/ 	.byte	0x03, 0x50
        /*006a*/ 	.short	0x0000


	//----- nvinfo : EIATTR_MAXREG_COUNT
	.align		4
        /*006c*/ 	.byte	0x03, 0x1b
        /*006e*/ 	.short	0x00ff


	//----- nvinfo : EIATTR_EXIT_INSTR_OFFSETS
	.align		4
        /*0070*/ 	.byte	0x04, 0x1c
        /*0072*/ 	.short	(.L_23 - .L_22)


	//   ....[0]....
.L_22:
        /*0074*/ 	.word	0x00000360


	//   ....[1]....
        /*0078*/ 	.word	0x00000380


	//----- nvinfo : EIATTR_REQNTID
	.align		4
.L_23:
        /*007c*/ 	.byte	0x04, 0x10
        /*007e*/ 	.short	(.L_25 - .L_24)
.L_24:
        /*0080*/ 	.word	0x00000080
        /*0084*/ 	.word	0x00000001
        /*0088*/ 	.word	0x00000001


	//----- nvinfo : EIATTR_CBANK_PARAM_SIZE
	.align		4
.L_25:
        /*008c*/ 	.byte	0x03, 0x19
        /*008e*/ 	.short	0x002c


	//----- nvinfo : EIATTR_PARAM_CBANK
	.align		4
        /*0090*/ 	.byte	0x04, 0x0a
        /*0092*/ 	.short	(.L_27 - .L_26)
	.align		4
.L_26:
        /*0094*/ 	.word	index@(.nv.constant0.triton_poi_fused_cat_1)
        /*0098*/ 	.short	0x0210
        /*009a*/ 	.short	0x002c


	//----- nvinfo : EIATTR_SW_WAR
	.align		4
.L_27:
        /*009c*/ 	.byte	0x04, 0x36
        /*009e*/ 	.short	(.L_29 - .L_28)
.L_28:
        /*00a0*/ 	.word	0x00000008
.L_29:


//--------------------- .nv.callgraph             --------------------------
	.section	.nv.callgraph,"",@"SHT_CUDA_CALLGRAPH"
	.align	4
	.sectionentsize	8
	.align		4
        /*0000*/ 	.word	0x00000000
	.align		4
        /*0004*/ 	.word	0xffffffff
	.align		4
        /*0008*/ 	.word	0x00000000
	.align		4
        /*000c*/ 	.word	0xfffffffe
	.align		4
        /*0010*/ 	.word	0x00000000
	.align		4
        /*0014*/ 	.word	0xfffffffd
	.align		4
        /*0018*/ 	.word	0x00000000
	.align		4
        /*001c*/ 	.word	0xfffffffc


//--------------------- .text.triton_poi_fused_cat_1 --------------------------
	.section	.text.triton_poi_fused_cat_1,"ax",@progbits
	.align	128
        .global         triton_poi_fused_cat_1
        .type           triton_poi_fused_cat_1,@function
        .size           triton_poi_fused_cat_1,(.L_x_1 - triton_poi_fused_cat_1)
        .other          triton_poi_fused_cat_1,@"STO_CUDA_ENTRY STV_DEFAULT"
triton_poi_fused_cat_1:
.text.triton_poi_fused_cat_1:
[----:B------:R-:W0:Y:S02]  /*0000*/  LDC R1, c[0x0][0x28] ;  /* 0x00000a00ff017b82 */ /* 0x000e240000000800 */
[----:B------:R-:W1:Y:S01]  /*0010*/  S2R R0, SR_TID.X ;  /* 0x0000000000007919 */ /* 0x000e620000002100 */
[----:B------:R-:W2:Y:S01]  /*0020*/  LDC.64 R4, c[0x0][0x210] ;  /* 0x00008400ff047b82 */ /* 0x000ea20000000a00 */
[----:B------:R-:W-:Y:S01]  /*0030*/  ULDC.64 UR4, c[0x0][0x208] ;  /* 0x0000820000047ab9 */ /* 0x000fe20000000a00 */
[----:B------:R-:W3:Y:S06]  /*0040*/  S2R R3, SR_CTAID.X ;  /* 0x0000000000037919 */ /* 0x000eec0000002500 */
[----:B------:R-:W4:Y:S01]  /*0050*/  LDC.64 R8, c[0x0][0x218] ;  /* 0x00008600ff087b82 */ /* 0x000f220000000a00 */
[----:B-1----:R-:W-:-:S02]  /*0060*/  LOP3.LUT R0, R0, 0x7f, RZ, 0xc0, !PT ;  /* 0x0000007f00007812 */ /* 0x002fc400078ec0ff */
[----:B---3--:R-:W-:-:S03]  /*0070*/  SHF.R.S32.HI R2, RZ, 0x18, R3 ;  /* 0x00000018ff027819 */ /* 0x008fc60000011403 */
[----:B------:R-:W-:Y:S01]  /*0080*/  IMAD R0, R3, 0x80, R0 ;  /* 0x0000008003007824 */ /* 0x000fe200078e0200 */
[----:B------:R-:W-:-:S04]  /*0090*/  SGXT R3, R2, 0x1 ;  /* 0x000000010203781a */ /* 0x000fc80000000200 */
[----:B------:R-:W-:Y:S02]  /*00a0*/  ISETP.GE.AND P0, PT, R0, 0x200, PT ;  /* 0x000002000000780c */ /* 0x000fe40003f06270 */
[-C--:B------:R-:W-:Y:S02]  /*00b0*/  LEA.HI R10, R3, R0.reuse, RZ, 0x4 ;  /* 0x00000000030a7211 */ /* 0x080fe400078f20ff */
[----:B------:R-:W-:Y:S02]  /*00c0*/  SHF.R.S32.HI R3, RZ, 0x1f, R0 ;  /* 0x0000001fff037819 */ /* 0x000fe40000011400 */
[----:B------:R-:W-:Y:S02]  /*00d0*/  SHF.R.S32.HI R2, RZ, 0x4, R10 ;  /* 0x00000004ff027819 */ /* 0x000fe4000001140a */
[----:B------:R-:W-:Y:S02]  /*00e0*/  LEA.HI R11, R3, R0, RZ, 0x7 ;  /* 0x00000000030b7211 */ /* 0x000fe400078f38ff */
[----:B------:R-:W-:-:S02]  /*00f0*/  LEA.HI R6, R2, R2, RZ, 0x3 ;  /* 0x0000000202067211 */ /* 0x000fc400078f18ff */
[----:B------:R-:W-:Y:S02]  /*0100*/  LOP3.LUT R13, R11, 0xffffff80, RZ, 0xc0, !PT ;  /* 0xffffff800b0d7812 */ /* 0x000fe400078ec0ff */
[----:B------:R-:W-:Y:S02]  /*0110*/  LOP3.LUT R7, R6, 0xfffffff8, RZ, 0xc0, !PT ;  /* 0xfffffff806077812 */ /* 0x000fe400078ec0ff */
[----:B------:R-:W-:Y:S01]  /*0120*/  LOP3.LUT R15, R10, 0xfffffff0, RZ, 0xc0, !PT ;  /* 0xfffffff00a0f7812 */ /* 0x000fe200078ec0ff */
[----:B------:R-:W-:Y:S01]  /*0130*/  IMAD.IADD R10, R0, 0x1, -R13 ;  /* 0x00000001000a7824 */ /* 0x000fe200078e0a0d */
[----:B------:R-:W-:Y:S01]  /*0140*/  SHF.R.S32.HI R11, RZ, 0x7, R11 ;  /* 0x00000007ff0b7819 */ /* 0x000fe2000001140b */
[----:B------:R-:W-:Y:S02]  /*0150*/  IMAD.IADD R17, R2, 0x1, -R7 ;  /* 0x0000000102117824 */ /* 0x000fe400078e0a07 */
[----:B------:R-:W1:Y:S01]  /*0160*/  LDC.64 R6, c[0x0][0x220] ;  /* 0x00008800ff067b82 */ /* 0x000e620000000a00 */
[----:B------:R-:W-:-:S02]  /*0170*/  IMAD.IADD R12, R0, 0x1, -R15 ;  /* 0x00000001000c7824 */ /* 0x000fc400078e0a0f */
[----:B------:R-:W-:Y:S01]  /*0180*/  ISETP.GE.AND P1, PT, R17, 0x4, PT ;  /* 0x000000041100780c */ /* 0x000fe20003f26270 */
[----:B------:R-:W-:Y:S01]  /*0190*/  IMAD R13, R11, 0x40, R10 ;  /* 0x000000400b0d7824 */ /* 0x000fe200078e020a */
[----:B------:R-:W-:Y:S01]  /*01a0*/  ISETP.GT.AND P3, PT, R17, 0x3, !P0 ;  /* 0x000000031100780c */ /* 0x000fe20004764270 */
[----:B------:R-:W-:Y:S01]  /*01b0*/  IMAD R11, R11, 0x40, R12 ;  /* 0x000000400b0b7824 */ /* 0x000fe200078e020c */
[----:B------:R-:W-:Y:S01]  /*01c0*/  ISETP.LT.AND P2, PT, R0, 0x200, !P1 ;  /* 0x000002000000780c */ /* 0x000fe20004f41270 */
[----:B------:R-:W3:Y:S01]  /*01d0*/  LDC.64 R2, c[0x0][0x228] ;  /* 0x00008a00ff027b82 */ /* 0x000ee20000000a00 */
[----:B------:R-:W-:Y:S02]  /*01e0*/  VIADD R10, R17, 0xfffffffc ;  /* 0xfffffffc110a7836 */ /* 0x000fe40000000000 */
[----:B--2---:R-:W-:Y:S01]  /*01f0*/  IMAD.WIDE R4, R13, 0x4, R4 ;  /* 0x000000040d047825 */ /* 0x004fe200078e0204 */
[----:B------:R-:W-:-:S03]  /*0200*/  CS2R R12, SRZ ;  /* 0x00000000000c7805 */ /* 0x000fc6000001ff00 */
[----:B------:R-:W-:Y:S01]  /*0210*/  IMAD R11, R10, 0x10, R11 ;  /* 0x000000100a0b7824 */ /* 0x000fe200078e020b */
[----:B------:R-:W-:Y:S01]  /*0220*/  CS2R R14, SRZ ;  /* 0x00000000000e7805 */ /* 0x000fe2000001ff00 */
[----:B----4-:R-:W-:-:S03]  /*0230*/  IMAD.WIDE R8, R17, 0x4, R8 ;  /* 0x0000000411087825 */ /* 0x010fc600078e0208 */
[----:B------:R-:W2:Y:S01]  /*0240*/  @P2 LDG.E R12, desc[UR4][R4.64] ;  /* 0x00000004040c2981 */ /* 0x000ea2000c1e1900 */
[----:B-1----:R-:W-:-:S03]  /*0250*/  IMAD.WIDE R6, R11, 0x4, R6 ;  /* 0x000000040b067825 */ /* 0x002fc600078e0206 */
[----:B------:R-:W4:Y:S04]  /*0260*/  @P2 LDG.E.EL R13, desc[UR4][R8.64] ;  /* 0x00000004080d2981 */ /* 0x000f28000c2e1900 */
[----:B------:R-:W5:Y:S01]  /*0270*/  @P3 LDG.E R14, desc[UR4][R6.64] ;  /* 0x00000004060e3981 */ /* 0x000f62000c1e1900 */
[----:B---3--:R-:W-:Y:S02]  /*0280*/  IMAD.WIDE R2, R10, 0x4, R2 ;  /* 0x000000040a027825 */ /* 0x008fe400078e0202 */
[----:B------:R-:W1:Y:S03]  /*0290*/  LDC.64 R10, c[0x0][0x230] ;  /* 0x00008c00ff0a7b82 */ /* 0x000e660000000a00 */
[----:B------:R1:W3:Y:S02]  /*02a0*/  @P3 LDG.E.EL R15, desc[UR4][R2.64] ;  /* 0x00000004020f3981 */ /* 0x0002e4000c2e1900 */
[----:B-1----:R-:W-:Y:S01]  /*02b0*/  IMAD.WIDE R2, R0, 0x4, R10 ;  /* 0x0000000400027825 */ /* 0x002fe200078e020a */
[----:B--2---:R-:W-:-:S02]  /*02c0*/  SEL R12, R12, RZ, P2 ;  /* 0x000000ff0c0c7207 */ /* 0x004fc40001000000 */
[----:B----4-:R-:W-:Y:S02]  /*02d0*/  SEL R13, R13, RZ, P2 ;  /* 0x000000ff0d0d7207 */ /* 0x010fe40001000000 */
[----:B-----5:R-:W-:-:S03]  /*02e0*/  SEL R14, R14, RZ, P3 ;  /* 0x000000ff0e0e7207 */ /* 0x020fc60001800000 */
[C---:B------:R-:W-:Y:S01]  /*02f0*/  FADD R4, R12.reuse, R13 ;  /* 0x0000000d0c047221 */ /* 0x040fe20000000000 */
[----:B------:R-:W-:Y:S02]  /*0300*/  FSETP.GEU.AND P2, PT, R12, -R13, PT ;  /* 0x8000000d0c00720b */ /* 0x000fe40003f4e000 */
[----:B---3--:R-:W-:-:S04]  /*0310*/  SEL R15, R15, RZ, P3 ;  /* 0x000000ff0f0f7207 */ /* 0x008fc80001800000 */
[C---:B------:R-:W-:Y:S01]  /*0320*/  FSETP.GEU.AND P3, PT, R14.reuse, -R15, PT ;  /* 0x8000000f0e00720b */ /* 0x040fe20003f6e000 */
[----:B------:R-:W-:Y:S01]  /*0330*/  FADD R15, R14, R15 ;  /* 0x0000000f0e0f7221 */ /* 0x000fe20000000000 */
[----:B------:R-:W-:-:S04]  /*0340*/  FSEL R5, R4, RZ, P2 ;  /* 0x000000ff04057208 */ /* 0x000fc80001000000 */
[----:B------:R-:W-:Y:S01]  /*0350*/  @P1 FSEL R5, R15, RZ, P3 ;  /* 0x000000ff0f051208 */ /* 0x000fe20001800000 */
[----:B------:R-:W-:Y:S06]  /*0360*/  @P0 EXIT ;  /* 0x000000000000094d */ /* 0x000fec0003800000 */
[----:B------:R-:W-:Y:S01]  /*0370*/  STG.E desc[UR4][R2.64], R5 ;  /* 0x0000000502007986 */ /* 0x000fe2000c101904 */
[----:B------:R-:W-:Y:S05]  /*0380*/  EXIT ;  /* 0x000000000000794d */ /* 0x000fea0003800000 */
.L_x_0:
[----:B------:R-:W-:-:S00]  /*0390*/  BRA `(.L_x_0) ;  /* 0xfffffffc00fc7947 */ /* 0x000fc0000383ffff */
[----:B------:R-:W-:-:S00]  /*03a0*/  NOP ;  /* 0x0000000000007918 */ /* 0x000fc00000000000 */
        /* <DEDUP_REMOVED lines=13> */
.L_x_1:


//--------------------- .nv.constant0.triton_poi_fused_cat_1 --------------------------
	.section	.nv.constant0.triton_poi_fused_cat_1,"a",@progbits
	.sectionflags	@""
	.align	4
.nv.constant0.triton_poi_fused_cat_1:
	.zero		572
